//
// Generated by NVIDIA NVVM Compiler
//
// Compiler Build ID: CL-36424714
// Cuda compilation tools, release 13.0, V13.0.88
// Based on NVVM 20.0.0
//

.version 9.0
.target sm_100
.address_size 64

	// .globl	_Z4initPaPKf

.visible .entry _Z4initPaPKf(
	.param .u64 .ptr .align 1 _Z4initPaPKf_param_0,
	.param .u64 .ptr .align 1 _Z4initPaPKf_param_1
)
{
	.reg .pred 	%p<3>;
	.reg .b16 	%rs<2>;
	.reg .b32 	%r<4>;
	.reg .b32 	%f<2>;
	.reg .b64 	%rd<11>;

	ld.param.u64 	%rd2, [_Z4initPaPKf_param_0];
	ld.param.u64 	%rd3, [_Z4initPaPKf_param_1];
	mov.u32 	%r1, %ntid.x;
	mov.u32 	%r2, %ctaid.x;
	mul.wide.u32 	%rd4, %r1, %r2;
	mov.u32 	%r3, %tid.x;
	cvt.u64.u32 	%rd5, %r3;
	add.s64 	%rd1, %rd4, %rd5;
	setp.gt.u64 	%p1, %rd1, 499999;
	@%p1 bra 	$L__BB0_2;
	cvta.to.global.u64 	%rd6, %rd3;
	cvta.to.global.u64 	%rd7, %rd2;
	shl.b64 	%rd8, %rd1, 2;
	add.s64 	%rd9, %rd6, %rd8;
	ld.global.nc.f32 	%f1, [%rd9];
	setp.lt.f32 	%p2, %f1, 0f3F000000;
	selp.b16 	%rs1, -1, 1, %p2;
	add.s64 	%rd10, %rd7, %rd1;
	st.global.u8 	[%rd10], %rs1;
$L__BB0_2:
	ret;

}
	// .globl	_Z6updatePabPKaPKf
.visible .entry _Z6updatePabPKaPKf(
	.param .u64 .ptr .align 1 _Z6updatePabPKaPKf_param_0,
	.param .u8 _Z6updatePabPKaPKf_param_1,
	.param .u64 .ptr .align 1 _Z6updatePabPKaPKf_param_2,
	.param .u64 .ptr .align 1 _Z6updatePabPKaPKf_param_3
)
{
	.reg .pred 	%p<13>;
	.reg .b16 	%rs<16>;
	.reg .b32 	%r<41>;
	.reg .b32 	%f<5>;
	.reg .b64 	%rd<26>;
	.reg .b64 	%fd<29>;

	ld.param.u64 	%rd5, [_Z6updatePabPKaPKf_param_0];
	ld.param.s8 	%rs2, [_Z6updatePabPKaPKf_param_1];
	ld.param.u64 	%rd6, [_Z6updatePabPKaPKf_param_2];
	ld.param.u64 	%rd7, [_Z6updatePabPKaPKf_param_3];
	mov.u32 	%r11, %ntid.x;
	mov.u32 	%r12, %ctaid.x;
	mul.wide.u32 	%rd8, %r11, %r12;
	mov.u32 	%r13, %tid.x;
	cvt.u64.u32 	%rd9, %r13;
	add.s64 	%rd1, %rd8, %rd9;
	mul.hi.u64 	%rd10, %rd1, 2361183241434822607;
	shr.u64 	%rd11, %rd10, 6;
	cvt.u32.u64 	%r1, %rd11;
	mul.lo.s64 	%rd12, %rd11, 500;
	sub.s64 	%rd2, %rd1, %rd12;
	cvt.u32.u64 	%r2, %rd2;
	setp.gt.s32 	%p1, %r1, 999;
	@%p1 bra 	$L__BB1_9;
	setp.gt.u64 	%p2, %rd2, 498;
	add.s32 	%r14, %r2, 1;
	selp.b32 	%r3, 0, %r14, %p2;
	setp.eq.s64 	%p3, %rd2, 0;
	add.s32 	%r15, %r2, -1;
	selp.b32 	%r4, 499, %r15, %p3;
	setp.eq.s16 	%p4, %rs2, 0;
	@%p4 bra 	$L__BB1_3;
	and.b32  	%r16, %r1, 1;
	setp.eq.b32 	%p5, %r16, 1;
	selp.b32 	%r40, %r3, %r4, %p5;
	bra.uni 	$L__BB1_4;
$L__BB1_3:
	and.b32  	%r17, %r1, 1;
	setp.eq.b32 	%p6, %r17, 1;
	selp.b32 	%r40, %r4, %r3, %p6;
$L__BB1_4:
	cvta.to.global.u64 	%rd13, %rd6;
	setp.lt.s32 	%p7, %r1, 1;
	setp.eq.s32 	%p8, %r1, 999;
	mul.lo.s32 	%r18, %r1, 1000;
	add.s32 	%r19, %r18, 1000;
	shr.s32 	%r20, %r19, 1;
	selp.b32 	%r21, 0, %r20, %p8;
	add.s32 	%r22, %r21, %r2;
	cvt.s64.s32 	%rd14, %r22;
	add.s64 	%rd15, %rd13, %rd14;
	ld.global.nc.u8 	%rs3, [%rd15];
	cvt.u16.u8 	%rs4, %rs3;
	shl.b64 	%rd3, %rd1, 32;
	cvt.s64.s32 	%rd16, %rd1;
	add.s64 	%rd17, %rd13, %rd16;
	ld.global.nc.u8 	%rs5, [%rd17];
	cvt.u16.u8 	%rs6, %rs5;
	add.s16 	%rs7, %rs6, %rs4;
	add.s32 	%r23, %r18, -1000;
	shr.s32 	%r24, %r23, 1;
	selp.b32 	%r25, 499500, %r24, %p7;
	add.s32 	%r26, %r25, %r2;
	cvt.s64.s32 	%rd18, %r26;
	add.s64 	%rd19, %rd13, %rd18;
	ld.global.nc.u8 	%rs8, [%rd19];
	cvt.u16.u8 	%rs9, %rs8;
	add.s16 	%rs10, %rs7, %rs9;
	mad.lo.s32 	%r27, %r1, 500, %r40;
	cvt.s64.s32 	%rd20, %r27;
	add.s64 	%rd21, %rd13, %rd20;
	ld.global.nc.u8 	%rs11, [%rd21];
	cvt.u16.u8 	%rs12, %rs11;
	add.s16 	%rs13, %rs10, %rs12;
	cvt.s16.s8 	%rs14, %rs13;
	cvta.to.global.u64 	%rd22, %rd5;
	add.s64 	%rd4, %rd22, %rd16;
	ld.global.s8 	%rs1, [%rd4];
	cvt.rn.f64.s16 	%fd6, %rs14;
	mul.f64 	%fd7, %fd6, 0dC021A0A1FA4926FA;
	cvt.rn.f64.s16 	%fd8, %rs1;
	mul.f64 	%fd1, %fd7, %fd8;
	fma.rn.f64 	%fd9, %fd1, 0d3FF71547652B82FE, 0d4338000000000000;
	{
	.reg .b32 %temp; 
	mov.b64 	{%r8, %temp}, %fd9;
	}
	mov.f64 	%fd10, 0dC338000000000000;
	add.rn.f64 	%fd11, %fd9, %fd10;
	fma.rn.f64 	%fd12, %fd11, 0dBFE62E42FEFA39EF, %fd1;
	fma.rn.f64 	%fd13, %fd11, 0dBC7ABC9E3B39803F, %fd12;
	fma.rn.f64 	%fd14, %fd13, 0d3E5ADE1569CE2BDF, 0d3E928AF3FCA213EA;
	fma.rn.f64 	%fd15, %fd14, %fd13, 0d3EC71DEE62401315;
	fma.rn.f64 	%fd16, %fd15, %fd13, 0d3EFA01997C89EB71;
	fma.rn.f64 	%fd17, %fd16, %fd13, 0d3F2A01A014761F65;
	fma.rn.f64 	%fd18, %fd17, %fd13, 0d3F56C16C1852B7AF;
	fma.rn.f64 	%fd19, %fd18, %fd13, 0d3F81111111122322;
	fma.rn.f64 	%fd20, %fd19, %fd13, 0d3FA55555555502A1;
	fma.rn.f64 	%fd21, %fd20, %fd13, 0d3FC5555555555511;
	fma.rn.f64 	%fd22, %fd21, %fd13, 0d3FE000000000000B;
	fma.rn.f64 	%fd23, %fd22, %fd13, 0d3FF0000000000000;
	fma.rn.f64 	%fd24, %fd23, %fd13, 0d3FF0000000000000;
	{
	.reg .b32 %temp; 
	mov.b64 	{%r9, %temp}, %fd24;
	}
	{
	.reg .b32 %temp; 
	mov.b64 	{%temp, %r10}, %fd24;
	}
	shl.b32 	%r28, %r8, 20;
	add.s32 	%r29, %r28, %r10;
	mov.b64 	%fd28, {%r9, %r29};
	{
	.reg .b32 %temp; 
	mov.b64 	{%temp, %r30}, %fd1;
	}
	mov.b32 	%f2, %r30;
	abs.f32 	%f1, %f2;
	setp.lt.f32 	%p9, %f1, 0f4086232B;
	@%p9 bra 	$L__BB1_7;
	setp.lt.f64 	%p10, %fd1, 0d0000000000000000;
	add.f64 	%fd25, %fd1, 0d7FF0000000000000;
	selp.f64 	%fd28, 0d0000000000000000, %fd25, %p10;
	setp.geu.f32 	%p11, %f1, 0f40874800;
	@%p11 bra 	$L__BB1_7;
	shr.u32 	%r31, %r8, 31;
	add.s32 	%r32, %r8, %r31;
	shr.s32 	%r33, %r32, 1;
	shl.b32 	%r34, %r33, 20;
	add.s32 	%r35, %r10, %r34;
	mov.b64 	%fd26, {%r9, %r35};
	sub.s32 	%r36, %r8, %r33;
	shl.b32 	%r37, %r36, 20;
	add.s32 	%r38, %r37, 1072693248;
	mov.b32 	%r39, 0;
	mov.b64 	%fd27, {%r39, %r38};
	mul.f64 	%fd28, %fd27, %fd26;
$L__BB1_7:
	cvt.rn.f32.f64 	%f3, %fd28;
	shr.s64 	%rd23, %rd3, 30;
	cvta.to.global.u64 	%rd24, %rd7;
	add.s64 	%rd25, %rd24, %rd23;
	ld.global.nc.f32 	%f4, [%rd25];
	setp.geu.f32 	%p12, %f4, %f3;
	@%p12 bra 	$L__BB1_9;
	neg.s16 	%rs15, %rs1;
	st.global.u8 	[%rd4], %rs15;
$L__BB1_9:
	ret;

}


// ===== COMPILED SASS (sm_100) =====

	.target	sm_100

	.elftype	@"ET_EXEC"


//--------------------- .note.nv.tkinfo           --------------------------
	.section	.note.nv.tkinfo,"",@"SHT_NOTE"
	.sectionflags	@"SHF_NOTE_NV_TKINFO"
	.tkinfo
        /*0018*/ 	.word	0x00000002
        /*0030*/ 	.string	""
        /*0030*/ 	.string	"ptxas"
        /*0030*/ 	.string	"Cuda compilation tools, release 13.0, V13.0.88"
        /*0030*/ 	.string	"Build cuda_13.0.r13.0/compiler.36424714_0"
        /*0030*/ 	.string	"-arch sm_100 -m 64 "



//--------------------- .note.nv.cuinfo           --------------------------
	.section	.note.nv.cuinfo,"",@"SHT_NOTE"
	.sectionflags	@"SHF_NOTE_NV_CUINFO"
        /*0018*/ 	.short	0x0002
        /*001a*/ 	.short	0x0064
        /*001c*/ 	.short	0x0082
	.zero		2


//--------------------- .nv.info                  --------------------------
	.section	.nv.info,"",@"SHT_CUDA_INFO"
	.align	4


	//----- nvinfo : EIATTR_REGCOUNT
	.align		4
        /*0000*/ 	.byte	0x04, 0x2f
        /*0002*/ 	.short	(.L_1 - .L_0)
	.align		4
.L_0:
        /*0004*/ 	.word	index@(_Z4initPaPKf)
        /*0008*/ 	.word	0x0000000a


	//----- nvinfo : EIATTR_FRAME_SIZE
	.align		4
.L_1:
        /*000c*/ 	.byte	0x04, 0x11
        /*000e*/ 	.short	(.L_3 - .L_2)
	.align		4
.L_2:
        /*0010*/ 	.word	index@(_Z4initPaPKf)
        /*0014*/ 	.word	0x00000000


	//----- nvinfo : EIATTR_REGCOUNT
	.align		4
.L_3:
        /*0018*/ 	.byte	0x04, 0x2f
        /*001a*/ 	.short	(.L_5 - .L_4)
	.align		4
.L_4:
        /*001c*/ 	.word	index@(_Z6updatePabPKaPKf)
        /*0020*/ 	.word	0x00000011


	//----- nvinfo : EIATTR_FRAME_SIZE
	.align		4
.L_5:
        /*0024*/ 	.byte	0x04, 0x11
        /*0026*/ 	.short	(.L_7 - .L_6)
	.align		4
.L_6:
        /*0028*/ 	.word	index@(_Z6updatePabPKaPKf)
        /*002c*/ 	.word	0x00000000


	//----- nvinfo : EIATTR_MIN_STACK_SIZE
	.align		4
.L_7:
        /*0030*/ 	.byte	0x04, 0x12
        /*0032*/ 	.short	(.L_9 - .L_8)
	.align		4
.L_8:
        /*0034*/ 	.word	index@(_Z6updatePabPKaPKf)
        /*0038*/ 	.word	0x00000000


	//----- nvinfo : EIATTR_MIN_STACK_SIZE
	.align		4
.L_9:
        /*003c*/ 	.byte	0x04, 0x12
        /*003e*/ 	.short	(.L_11 - .L_10)
	.align		4
.L_10:
        /*0040*/ 	.word	index@(_Z4initPaPKf)
        /*0044*/ 	.word	0x00000000
.L_11:


//--------------------- .nv.compat                --------------------------
	.section	.nv.compat,"",@"SHT_CUDA_COMPAT_INFO"
	.align	4
        /*0000*/ 	.byte	0x02, 0x09, 0x00, 0x00, 0x02, 0x02, 0x01, 0x00, 0x02, 0x05, 0x05, 0x00, 0x03, 0x07, 0x01, 0x01
        /*0010*/ 	.byte	0x02, 0x03, 0x00, 0x00, 0x02, 0x06, 0x01, 0x00, 0x04, 0x0b, 0x08, 0x00, 0x01, 0x00, 0x00, 0x00
        /*0020*/ 	.byte	0x00, 0x00, 0x00, 0x00


//--------------------- .nv.info._Z6updatePabPKaPKf --------------------------
	.section	.nv.info._Z6updatePabPKaPKf,"",@"SHT_CUDA_INFO"
	.sectionflags	@""
	.align	4


	//----- nvinfo : EIATTR_CUDA_API_VERSION
	.align		4
        /*0000*/ 	.byte	0x04, 0x37
        /*0002*/ 	.short	(.L_13 - .L_12)
.L_12:
        /*0004*/ 	.word	0x00000082


	//----- nvinfo : EIATTR_KPARAM_INFO
	.align		4
.L_13:
        /*0008*/ 	.byte	0x04, 0x17
        /*000a*/ 	.short	(.L_15 - .L_14)
.L_14:
        /*000c*/ 	.word	0x00000000
        /*0010*/ 	.short	0x0003
        /*0012*/ 	.short	0x0018
        /*0014*/ 	.byte	0x00, 0xf5, 0x21, 0x00


	//----- nvinfo : EIATTR_KPARAM_INFO
	.align		4
.L_15:
        /*0018*/ 	.byte	0x04, 0x17
        /*001a*/ 	.short	(.L_17 - .L_16)
.L_16:
        /*001c*/ 	.word	0x00000000
        /*0020*/ 	.short	0x0002
        /*0022*/ 	.short	0x0010
        /*0024*/ 	.byte	0x00, 0xf5, 0x21, 0x00


	//----- nvinfo : EIATTR_KPARAM_INFO
	.align		4
.L_17:
        /*0028*/ 	.byte	0x04, 0x17
        /*002a*/ 	.short	(.L_19 - .L_18)
.L_18:
        /*002c*/ 	.word	0x00000000
        /*0030*/ 	.short	0x0001
        /*0032*/ 	.short	0x0008
        /*0034*/ 	.byte	0x00, 0xf0, 0x05, 0x00


	//----- nvinfo : EIATTR_KPARAM_INFO
	.align		4
.L_19:
        /*0038*/ 	.byte	0x04, 0x17
        /*003a*/ 	.short	(.L_21 - .L_20)
.L_20:
        /*003c*/ 	.word	0x00000000
        /*0040*/ 	.short	0x0000
        /*0042*/ 	.short	0x0000
        /*0044*/ 	.byte	0x00, 0xf5, 0x21, 0x00


	//----- nvinfo : EIATTR_SPARSE_MMA_MASK
	.align		4
.L_21:
        /*0048*/ 	.byte	0x03, 0x50
        /*004a*/ 	.short	0x0000


	//----- nvinfo : EIATTR_MAXREG_COUNT
	.align		4
        /*004c*/ 	.byte	0x03, 0x1b
        /*004e*/ 	.short	0x00ff


	//----- nvinfo : EIATTR_MERCURY_ISA_VERSION
	.align		4
        /*0050*/ 	.byte	0x03, 0x5f
        /*0052*/ 	.short	0x0101


	//----- nvinfo : EIATTR_VRC_CTA_INIT_COUNT
	.align		4
        /*0054*/ 	.byte	0x02, 0x4a
	.zero		1
	.zero		1


	//----- nvinfo : EIATTR_EXIT_INSTR_OFFSETS
	.align		4
        /*0058*/ 	.byte	0x04, 0x1c
        /*005a*/ 	.short	(.L_23 - .L_22)


	//   ....[0]....
.L_22:
        /*005c*/ 	.word	0x000000f0


	//   ....[1]....
        /*0060*/ 	.word	0x000008f0


	//   ....[2]....
        /*0064*/ 	.word	0x00000930


	//----- nvinfo : EIATTR_CRS_STACK_SIZE
	.align		4
.L_23:
        /*0068*/ 	.byte	0x04, 0x1e
        /*006a*/ 	.short	(.L_25 - .L_24)
.L_24:
        /*006c*/ 	.word	0x00000000


	//----- nvinfo : EIATTR_CBANK_PARAM_SIZE
	.align		4
.L_25:
        /*0070*/ 	.byte	0x03, 0x19
        /*0072*/ 	.short	0x0020


	//----- nvinfo : EIATTR_PARAM_CBANK
	.align		4
        /*0074*/ 	.byte	0x04, 0x0a
        /*0076*/ 	.short	(.L_27 - .L_26)
	.align		4
.L_26:
        /*0078*/ 	.word	index@(.nv.constant0._Z6updatePabPKaPKf)
        /*007c*/ 	.short	0x0380
        /*007e*/ 	.short	0x0020


	//----- nvinfo : EIATTR_SW_WAR
	.align		4
.L_27:
        /*0080*/ 	.byte	0x04, 0x36
        /*0082*/ 	.short	(.L_29 - .L_28)
.L_28:
        /*0084*/ 	.word	0x00000008
.L_29:


//--------------------- .nv.info._Z4initPaPKf     --------------------------
	.section	.nv.info._Z4initPaPKf,"",@"SHT_CUDA_INFO"
	.sectionflags	@""
	.align	4


	//----- nvinfo : EIATTR_CUDA_API_VERSION
	.align		4
        /*0000*/ 	.byte	0x04, 0x37
        /*0002*/ 	.short	(.L_31 - .L_30)
.L_30:
        /*0004*/ 	.word	0x00000082


	//----- nvinfo : EIATTR_KPARAM_INFO
	.align		4
.L_31:
        /*0008*/ 	.byte	0x04, 0x17
        /*000a*/ 	.short	(.L_33 - .L_32)
.L_32:
        /*000c*/ 	.word	0x00000000
        /*0010*/ 	.short	0x0001
        /*0012*/ 	.short	0x0008
        /*0014*/ 	.byte	0x00, 0xf5, 0x21, 0x00


	//----- nvinfo : EIATTR_KPARAM_INFO
	.align		4
.L_33:
        /*0018*/ 	.byte	0x04, 0x17
        /*001a*/ 	.short	(.L_35 - .L_34)
.L_34:
        /*001c*/ 	.word	0x00000000
        /*0020*/ 	.short	0x0000
        /*0022*/ 	.short	0x0000
        /*0024*/ 	.byte	0x00, 0xf5, 0x21, 0x00


	//----- nvinfo : EIATTR_SPARSE_MMA_MASK
	.align		4
.L_35:
        /*0028*/ 	.byte	0x03, 0x50
        /*002a*/ 	.short	0x0000


	//----- nvinfo : EIATTR_MAXREG_COUNT
	.align		4
        /*002c*/ 	.byte	0x03, 0x1b
        /*002e*/ 	.short	0x00ff


	//----- nvinfo : EIATTR_MERCURY_ISA_VERSION
	.align		4
        /*0030*/ 	.byte	0x03, 0x5f
        /*0032*/ 	.short	0x0101


	//----- nvinfo : EIATTR_VRC_CTA_INIT_COUNT
	.align		4
        /*0034*/ 	.byte	0x02, 0x4a
	.zero		1
	.zero		1


	//----- nvinfo : EIATTR_EXIT_INSTR_OFFSETS
	.align		4
        /*0038*/ 	.byte	0x04, 0x1c
        /*003a*/ 	.short	(.L_37 - .L_36)


	//   ....[0]....
.L_36:
        /*003c*/ 	.word	0x00000080


	//   ....[1]....
        /*0040*/ 	.word	0x00000140


	//----- nvinfo : EIATTR_CBANK_PARAM_SIZE
	.align		4
.L_37:
        /*0044*/ 	.byte	0x03, 0x19
        /*0046*/ 	.short	0x0010


	//----- nvinfo : EIATTR_PARAM_CBANK
	.align		4
        /*0048*/ 	.byte	0x04, 0x0a
        /*004a*/ 	.short	(.L_39 - .L_38)
	.align		4
.L_38:
        /*004c*/ 	.word	index@(.nv.constant0._Z4initPaPKf)
        /*0050*/ 	.short	0x0380
        /*0052*/ 	.short	0x0010


	//----- nvinfo : EIATTR_SW_WAR
	.align		4
.L_39:
        /*0054*/ 	.byte	0x04, 0x36
        /*0056*/ 	.short	(.L_41 - .L_40)
.L_40:
        /*0058*/ 	.word	0x00000008
.L_41:


//--------------------- .nv.callgraph             --------------------------
	.section	.nv.callgraph,"",@"SHT_CUDA_CALLGRAPH"
	.align	4
	.sectionentsize	8
	.align		4
        /*0000*/ 	.word	0x00000000
	.align		4
        /*0004*/ 	.word	0xffffffff
	.align		4
        /*0008*/ 	.word	0x00000000
	.align		4
        /*000c*/ 	.word	0xfffffffe
	.align		4
        /*0010*/ 	.word	0x00000000
	.align		4
        /*0014*/ 	.word	0xfffffffd
	.align		4
        /*0018*/ 	.word	0x00000000
	.align		4
        /*001c*/ 	.word	0xfffffffc


//--------------------- .text._Z6updatePabPKaPKf  --------------------------
	.section	.text._Z6updatePabPKaPKf,"ax",@progbits
	.align	128
        .global         _Z6updatePabPKaPKf
        .type           _Z6updatePabPKaPKf,@function
        .size           _Z6updatePabPKaPKf,(.L_x_4 - _Z6updatePabPKaPKf)
        .other          _Z6updatePabPKaPKf,@"STO_CUDA_ENTRY STV_DEFAULT"
_Z6updatePabPKaPKf:
.text._Z6updatePabPKaPKf:
[----:B------:R-:W-:Y:S01]  /*0000*/  LDC R1, c[0x0][0x37c] ;  /* 0x0000df00ff017b82 */ /* 0x000fe20000000800 */
[----:B------:R-:W0:Y:S01]  /*0010*/  S2R R5, SR_CTAID.X ;  /* 0x0000000000057919 */ /* 0x000e220000002500 */
[----:B------:R-:W0:Y:S01]  /*0020*/  LDCU UR4, c[0x0][0x360] ;  /* 0x00006c00ff0477ac */ /* 0x000e220008000800 */
[----:B------:R-:W-:Y:S01]  /*0030*/  IMAD.MOV.U32 R3, RZ, RZ, RZ ;  /* 0x000000ffff037224 */ /* 0x000fe200078e00ff */
[----:B------:R-:W0:Y:S02]  /*0040*/  S2R R2, SR_TID.X ;  /* 0x0000000000027919 */ /* 0x000e240000002100 */
[----:B0-----:R-:W-:-:S06]  /*0050*/  IMAD.WIDE.U32 R2, R5, UR4, R2 ;  /* 0x0000000405027c25 */ /* 0x001fcc000f8e0002 */
[----:B------:R-:W-:-:S04]  /*0060*/  IMAD.WIDE.U32 R4, R3, -0x1cac0831, RZ ;  /* 0xe353f7cf03047825 */ /* 0x000fc800078e00ff */
[----:B------:R-:W-:-:S04]  /*0070*/  IMAD.WIDE.U32 R6, P0, R2, 0x20c49ba5, R4 ;  /* 0x20c49ba502067825 */ /* 0x000fc80007800004 */
[----:B------:R-:W-:-:S04]  /*0080*/  IMAD.WIDE.U32 R4, R2, -0x1cac0831, RZ ;  /* 0xe353f7cf02047825 */ /* 0x000fc800078e00ff */
[----:B------:R-:W-:Y:S01]  /*0090*/  IMAD.X R9, RZ, RZ, RZ, P0 ;  /* 0x000000ffff097224 */ /* 0x000fe200000e06ff */
[----:B------:R-:W-:Y:S01]  /*00a0*/  IADD3 RZ, P0, PT, R5, R6, RZ ;  /* 0x0000000605ff7210 */ /* 0x000fe20007f1e0ff */
[----:B------:R-:W-:-:S04]  /*00b0*/  IMAD.MOV.U32 R8, RZ, RZ, R7 ;  /* 0x000000ffff087224 */ /* 0x000fc800078e0007 */
[----:B------:R-:W-:-:S05]  /*00c0*/  IMAD.WIDE.U32.X R4, R3, 0x20c49ba5, R8, P0 ;  /* 0x20c49ba503047825 */ /* 0x000fca00000e0408 */
[----:B------:R-:W-:-:S04]  /*00d0*/  SHF.R.U64 R9, R4, 0x6, R5 ;  /* 0x0000000604097819 */ /* 0x000fc80000001205 */
[----:B------:R-:W-:-:S13]  /*00e0*/  ISETP.GT.AND P0, PT, R9, 0x3e7, PT ;  /* 0x000003e70900780c */ /* 0x000fda0003f04270 */
[----:B------:R-:W-:Y:S05]  /*00f0*/  @P0 EXIT ;  /* 0x000000000000094d */ /* 0x000fea0003800000 */
[----:B------:R-:W0:Y:S01]  /*0100*/  LDCU.U8 UR4, c[0x0][0x388] ;  /* 0x00007100ff0477ac */ /* 0x000e220008000000 */
[----:B------:R-:W-:Y:S01]  /*0110*/  SHF.R.U32.HI R0, RZ, 0x6, R5 ;  /* 0x00000006ff007819 */ /* 0x000fe20000011605 */
[C---:B------:R-:W-:Y:S01]  /*0120*/  IMAD.WIDE.U32 R4, R9.reuse, -0x1f4, R2 ;  /* 0xfffffe0c09047825 */ /* 0x040fe200078e0002 */
[C---:B------:R-:W-:Y:S01]  /*0130*/  LOP3.LUT R6, R9.reuse, 0x1, RZ, 0xc0, !PT ;  /* 0x0000000109067812 */ /* 0x040fe200078ec0ff */
[----:B------:R-:W1:Y:S01]  /*0140*/  LDCU.64 UR8, c[0x0][0x390] ;  /* 0x00007200ff0877ac */ /* 0x000e620008000a00 */
[C---:B------:R-:W-:Y:S01]  /*0150*/  ISETP.NE.AND P5, PT, R9.reuse, 0x3e7, PT ;  /* 0x000003e70900780c */ /* 0x040fe20003fa5270 */
[----:B------:R-:W-:Y:S01]  /*0160*/  IMAD R0, R0, -0x1f4, RZ ;  /* 0xfffffe0c00007824 */ /* 0x000fe200078e02ff */
[----:B------:R-:W-:Y:S01]  /*0170*/  ISETP.NE.U32.AND P2, PT, R6, 0x1, PT ;  /* 0x000000010600780c */ /* 0x000fe20003f45070 */
[----:B------:R-:W-:Y:S01]  /*0180*/  IMAD R6, R9, 0x3e8, RZ ;  /* 0x000003e809067824 */ /* 0x000fe200078e02ff */
[----:B------:R-:W-:Y:S01]  /*0190*/  ISETP.GT.U32.AND P0, PT, R4, 0x1f2, PT ;  /* 0x000001f20400780c */ /* 0x000fe20003f04070 */
[----:B------:R-:W2:Y:S01]  /*01a0*/  LDCU.64 UR6, c[0x0][0x358] ;  /* 0x00006b00ff0677ac */ /* 0x000ea20008000a00 */
[----:B------:R-:W-:Y:S01]  /*01b0*/  IADD3 R0, PT, PT, R5, -R9, R0 ;  /* 0x8000000905007210 */ /* 0x000fe20007ffe000 */
[----:B------:R-:W-:Y:S01]  /*01c0*/  VIADD R7, R6, 0x3e8 ;  /* 0x000003e806077836 */ /* 0x000fe20000000000 */
[----:B------:R-:W-:Y:S01]  /*01d0*/  ISETP.NE.U32.AND P1, PT, R4, RZ, PT ;  /* 0x000000ff0400720c */ /* 0x000fe20003f25070 */
[----:B------:R-:W-:Y:S01]  /*01e0*/  VIADD R6, R6, 0xfffffc18 ;  /* 0xfffffc1806067836 */ /* 0x000fe20000000000 */
[----:B------:R-:W-:Y:S01]  /*01f0*/  ISETP.GT.U32.AND.EX P0, PT, R0, RZ, PT, P0 ;  /* 0x000000ff0000720c */ /* 0x000fe20003f04100 */
[----:B------:R-:W-:Y:S01]  /*0200*/  VIADD R5, R4, 0xffffffff ;  /* 0xffffffff04057836 */ /* 0x000fe20000000000 */
[----:B------:R-:W-:Y:S01]  /*0210*/  ISETP.NE.AND.EX P1, PT, R0, RZ, PT, P1 ;  /* 0x000000ff0000720c */ /* 0x000fe20003f25310 */
[----:B0-----:R-:W-:Y:S01]  /*0220*/  UPRMT UR4, UR4, 0x8880, URZ ;  /* 0x0000888004047896 */ /* 0x001fe200080000ff */
[----:B------:R-:W-:Y:S01]  /*0230*/  VIADD R0, R4, 0x1 ;  /* 0x0000000104007836 */ /* 0x000fe20000000000 */
[----:B------:R-:W-:-:S02]  /*0240*/  ISETP.GE.AND P4, PT, R9, 0x1, PT ;  /* 0x000000010900780c */ /* 0x000fc40003f86270 */
[----:B------:R-:W-:Y:S02]  /*0250*/  SHF.R.S32.HI R7, RZ, 0x1, R7 ;  /* 0x00000001ff077819 */ /* 0x000fe40000011407 */
[----:B------:R-:W-:Y:S02]  /*0260*/  ISETP.NE.AND P3, PT, RZ, UR4, PT ;  /* 0x00000004ff007c0c */ /* 0x000fe4000bf65270 */
[----:B------:R-:W-:Y:S02]  /*0270*/  SHF.R.S32.HI R6, RZ, 0x1, R6 ;  /* 0x00000001ff067819 */ /* 0x000fe40000011406 */
[----:B------:R-:W-:Y:S01]  /*0280*/  SEL R0, R0, RZ, !P0 ;  /* 0x000000ff00007207 */ /* 0x000fe20004000000 */
[----:B------:R-:W0:Y:S01]  /*0290*/  LDCU.64 UR4, c[0x0][0x380] ;  /* 0x00007000ff0477ac */ /* 0x000e220008000a00 */
[----:B------:R-:W-:Y:S02]  /*02a0*/  SEL R5, R5, 0x1f3, P1 ;  /* 0x000001f305057807 */ /* 0x000fe40000800000 */
[----:B------:R-:W-:-:S02]  /*02b0*/  SEL R7, R7, RZ, P5 ;  /* 0x000000ff07077207 */ /* 0x000fc40002800000 */
[----:B------:R-:W-:Y:S02]  /*02c0*/  SEL R11, R6, 0x79f2c, P4 ;  /* 0x00079f2c060b7807 */ /* 0x000fe40002000000 */
[----:B------:R-:W-:Y:S02]  /*02d0*/  SHF.R.S32.HI R14, RZ, 0x1f, R2 ;  /* 0x0000001fff0e7819 */ /* 0x000fe40000011402 */
[----:B------:R-:W-:Y:S01]  /*02e0*/  @P3 SEL R10, R0, R5, !P2 ;  /* 0x00000005000a3207 */ /* 0x000fe20005000000 */
[--C-:B------:R-:W-:Y:S01]  /*02f0*/  IMAD.IADD R11, R11, 0x1, R4.reuse ;  /* 0x000000010b0b7824 */ /* 0x100fe200078e0204 */
[----:B------:R-:W-:Y:S01]  /*0300*/  @!P3 SEL R10, R5, R0, !P2 ;  /* 0x00000000050ab207 */ /* 0x000fe20005000000 */
[----:B------:R-:W-:Y:S01]  /*0310*/  IMAD.IADD R0, R7, 0x1, R4 ;  /* 0x0000000107007824 */ /* 0x000fe200078e0204 */
[----:B-1----:R-:W-:-:S03]  /*0320*/  IADD3 R6, P0, PT, R2, UR8, RZ ;  /* 0x0000000802067c10 */ /* 0x002fc6000ff1e0ff */
[----:B------:R-:W-:Y:S01]  /*0330*/  IMAD R4, R9, 0x1f4, R10 ;  /* 0x000001f409047824 */ /* 0x000fe200078e020a */
[----:B------:R-:W-:Y:S02]  /*0340*/  IADD3.X R7, PT, PT, R14, UR9, RZ, P0, !PT ;  /* 0x000000090e077c10 */ /* 0x000fe400087fe4ff */
[C---:B------:R-:W-:Y:S02]  /*0350*/  IADD3 R8, P0, PT, R0.reuse, UR8, RZ ;  /* 0x0000000800087c10 */ /* 0x040fe4000ff1e0ff */
[C---:B------:R-:W-:Y:S02]  /*0360*/  IADD3 R10, P1, PT, R11.reuse, UR8, RZ ;  /* 0x000000080b0a7c10 */ /* 0x040fe4000ff3e0ff */
[----:B------:R-:W-:Y:S01]  /*0370*/  LEA.HI.X.SX32 R9, R0, UR9, 0x1, P0 ;  /* 0x0000000900097c11 */ /* 0x000fe200080f0eff */
[----:B--2---:R-:W2:Y:S01]  /*0380*/  LDG.E.U8.CONSTANT R7, desc[UR6][R6.64] ;  /* 0x0000000606077981 */ /* 0x004ea2000c1e9100 */
[----:B------:R-:W-:Y:S02]  /*0390*/  LEA.HI.X.SX32 R11, R11, UR9, 0x1, P1 ;  /* 0x000000090b0b7c11 */ /* 0x000fe400088f0eff */
[C---:B------:R-:W-:Y:S01]  /*03a0*/  IADD3 R12, P0, PT, R4.reuse, UR8, RZ ;  /* 0x00000008040c7c10 */ /* 0x040fe2000ff1e0ff */
[----:B------:R-:W2:Y:S03]  /*03b0*/  LDG.E.U8.CONSTANT R8, desc[UR6][R8.64] ;  /* 0x0000000608087981 */ /* 0x000ea6000c1e9100 */
[----:B------:R-:W-:Y:S01]  /*03c0*/  LEA.HI.X.SX32 R13, R4, UR9, 0x1, P0 ;  /* 0x00000009040d7c11 */ /* 0x000fe200080f0eff */
[----:B------:R-:W2:Y:S04]  /*03d0*/  LDG.E.U8.CONSTANT R10, desc[UR6][R10.64] ;  /* 0x000000060a0a7981 */ /* 0x000ea8000c1e9100 */
[----:B------:R-:W3:Y:S01]  /*03e0*/  LDG.E.U8.CONSTANT R12, desc[UR6][R12.64] ;  /* 0x000000060c0c7981 */ /* 0x000ee2000c1e9100 */
[----:B0-----:R-:W-:-:S04]  /*03f0*/  IADD3 R4, P0, PT, R2, UR4, RZ ;  /* 0x0000000402047c10 */ /* 0x001fc8000ff1e0ff */
[----:B------:R-:W-:-:S05]  /*0400*/  IADD3.X R5, PT, PT, R14, UR5, RZ, P0, !PT ;  /* 0x000000050e057c10 */ /* 0x000fca00087fe4ff */
[----:B------:R-:W4:Y:S01]  /*0410*/  LDG.E.S8 R0, desc[UR6][R4.64] ;  /* 0x0000000604007981 */ /* 0x000f22000c1e1300 */
[----:B------:R-:W-:Y:S01]  /*0420*/  UMOV UR4, 0xfa4926fa ;  /* 0xfa4926fa00047882 */ /* 0x000fe20000000000 */
[----:B------:R-:W-:Y:S01]  /*0430*/  UMOV UR5, 0x4021a0a1 ;  /* 0x4021a0a100057882 */ /* 0x000fe20000000000 */
[----:B------:R-:W-:Y:S01]  /*0440*/  BSSY.RECONVERGENT B0, `(.L_x_0) ;  /* 0x0000043000007945 */ /* 0x000fe20003800200 */
[----:B--2---:R-:W-:-:S05]  /*0450*/  IADD3 R7, PT, PT, R10, R7, R8 ;  /* 0x000000070a077210 */ /* 0x004fca0007ffe008 */
[----:B---3--:R-:W-:-:S05]  /*0460*/  IMAD.IADD R7, R7, 0x1, R12 ;  /* 0x0000000107077824 */ /* 0x008fca00078e020c */
[----:B------:R-:W-:-:S04]  /*0470*/  PRMT R7, R7, 0x8880, RZ ;  /* 0x0000888007077816 */ /* 0x000fc800000000ff */
[----:B------:R-:W-:Y:S01]  /*0480*/  PRMT R14, R7, 0x7710, RZ ;  /* 0x00007710070e7816 */ /* 0x000fe200000000ff */
[----:B----4-:R-:W-:Y:S08]  /*0490*/  I2F.F64.S16 R8, R0 ;  /* 0x0000000000087312 */ /* 0x010ff00000101c00 */
[----:B------:R-:W0:Y:S02]  /*04a0*/  I2F.F64.S16 R6, R14 ;  /* 0x0000000e00067312 */ /* 0x000e240000101c00 */
[----:B0-----:R-:W-:Y:S01]  /*04b0*/  DMUL R6, R6, -UR4 ;  /* 0x8000000406067c28 */ /* 0x001fe20008000000 */
[----:B------:R-:W-:Y:S01]  /*04c0*/  UMOV UR4, 0xfefa39ef ;  /* 0xfefa39ef00047882 */ /* 0x000fe20000000000 */
[----:B------:R-:W-:-:S06]  /*04d0*/  UMOV UR5, 0x3fe62e42 ;  /* 0x3fe62e4200057882 */ /* 0x000fcc0000000000 */
[----:B------:R-:W-:Y:S01]  /*04e0*/  DMUL R6, R6, R8 ;  /* 0x0000000806067228 */ /* 0x000fe20000000000 */
[----:B------:R-:W-:Y:S02]  /*04f0*/  IMAD.MOV.U32 R8, RZ, RZ, 0x652b82fe ;  /* 0x652b82feff087424 */ /* 0x000fe400078e00ff */
[----:B------:R-:W-:-:S06]  /*0500*/  IMAD.MOV.U32 R9, RZ, RZ, 0x3ff71547 ;  /* 0x3ff71547ff097424 */ /* 0x000fcc00078e00ff */
[----:B------:R-:W-:Y:S01]  /*0510*/  DFMA R8, R6, R8, 6.75539944105574400000e+15 ;  /* 0x433800000608742b */ /* 0x000fe20000000008 */
[----:B------:R-:W-:-:S07]  /*0520*/  FSETP.GEU.AND P0, PT, |R7|, 4.1917929649353027344, PT ;  /* 0x4086232b0700780b */ /* 0x000fce0003f0e200 */
[----:B------:R-:W-:-:S08]  /*0530*/  DADD R10, R8, -6.75539944105574400000e+15 ;  /* 0xc3380000080a7429 */ /* 0x000fd00000000000 */
[----:B------:R-:W-:Y:S01]  /*0540*/  DFMA R12, R10, -UR4, R6 ;  /* 0x800000040a0c7c2b */ /* 0x000fe20008000006 */
[----:B------:R-:W-:Y:S01]  /*0550*/  UMOV UR4, 0x3b39803f ;  /* 0x3b39803f00047882 */ /* 0x000fe20000000000 */
[----:B------:R-:W-:-:S06]  /*0560*/  UMOV UR5, 0x3c7abc9e ;  /* 0x3c7abc9e00057882 */ /* 0x000fcc0000000000 */
[----:B------:R-:W-:Y:S01]  /*0570*/  DFMA R10, R10, -UR4, R12 ;  /* 0x800000040a0a7c2b */ /* 0x000fe2000800000c */
[----:B------:R-:W-:Y:S01]  /*0580*/  UMOV UR4, 0x69ce2bdf ;  /* 0x69ce2bdf00047882 */ /* 0x000fe20000000000 */
[----:B------:R-:W-:Y:S01]  /*0590*/  IMAD.MOV.U32 R12, RZ, RZ, -0x35dec16 ;  /* 0xfca213eaff0c7424 */ /* 0x000fe200078e00ff */
[----:B------:R-:W-:Y:S01]  /*05a0*/  UMOV UR5, 0x3e5ade15 ;  /* 0x3e5ade1500057882 */ /* 0x000fe20000000000 */
[----:B------:R-:W-:-:S06]  /*05b0*/  IMAD.MOV.U32 R13, RZ, RZ, 0x3e928af3 ;  /* 0x3e928af3ff0d7424 */ /* 0x000fcc00078e00ff */
[----:B------:R-:W-:Y:S01]  /*05c0*/  DFMA R12, R10, UR4, R12 ;  /* 0x000000040a0c7c2b */ /* 0x000fe2000800000c */
[----:B------:R-:W-:Y:S01]  /*05d0*/  UMOV UR4, 0x62401315 ;  /* 0x6240131500047882 */ /* 0x000fe20000000000 */
[----:B------:R-:W-:-:S06]  /*05e0*/  UMOV UR5, 0x3ec71dee ;  /* 0x3ec71dee00057882 */ /* 0x000fcc0000000000 */
[----:B------:R-:W-:Y:S01]  /*05f0*/  DFMA R12, R10, R12, UR4 ;  /* 0x000000040a0c7e2b */ /* 0x000fe2000800000c */
        /* <DEDUP_REMOVED lines=20> */
[----:B------:R-:W-:-:S08]  /*0740*/  DFMA R12, R10, R12, UR4 ;  /* 0x000000040a0c7e2b */ /* 0x000fd0000800000c */
[----:B------:R-:W-:-:S08]  /*0750*/  DFMA R12, R10, R12, 1 ;  /* 0x3ff000000a0c742b */ /* 0x000fd0000000000c */
[----:B------:R-:W-:-:S10]  /*0760*/  DFMA R12, R10, R12, 1 ;  /* 0x3ff000000a0c742b */ /* 0x000fd4000000000c */
[----:B------:R-:W-:Y:S02]  /*0770*/  IMAD R11, R8, 0x100000, R13 ;  /* 0x00100000080b7824 */ /* 0x000fe400078e020d */
[----:B------:R-:W-:Y:S01]  /*0780*/  IMAD.MOV.U32 R10, RZ, RZ, R12 ;  /* 0x000000ffff0a7224 */ /* 0x000fe200078e000c */
[----:B------:R-:W-:Y:S06]  /*0790*/  @!P0 BRA `(.L_x_1) ;  /* 0x0000000000348947 */ /* 0x000fec0003800000 */
[----:B------:R-:W-:Y:S01]  /*07a0*/  FSETP.GEU.AND P1, PT, |R7|, 4.2275390625, PT ;  /* 0x408748000700780b */ /* 0x000fe20003f2e200 */
[C---:B------:R-:W-:Y:S02]  /*07b0*/  DADD R10, R6.reuse, +INF ;  /* 0x7ff00000060a7429 */ /* 0x040fe40000000000 */
[----:B------:R-:W-:-:S08]  /*07c0*/  DSETP.GEU.AND P0, PT, R6, RZ, PT ;  /* 0x000000ff0600722a */ /* 0x000fd00003f0e000 */
[----:B------:R-:W-:Y:S02]  /*07d0*/  FSEL R10, R10, RZ, P0 ;  /* 0x000000ff0a0a7208 */ /* 0x000fe40000000000 */
[----:B------:R-:W-:Y:S01]  /*07e0*/  @!P1 LEA.HI R9, R8, R8, RZ, 0x1 ;  /* 0x0000000808099211 */ /* 0x000fe200078f08ff */
[----:B------:R-:W-:Y:S01]  /*07f0*/  @!P1 IMAD.MOV.U32 R6, RZ, RZ, R12 ;  /* 0x000000ffff069224 */ /* 0x000fe200078e000c */
[----:B------:R-:W-:Y:S02]  /*0800*/  FSEL R11, R11, RZ, P0 ;  /* 0x000000ff0b0b7208 */ /* 0x000fe40000000000 */
[----:B------:R-:W-:-:S05]  /*0810*/  @!P1 SHF.R.S32.HI R9, RZ, 0x1, R9 ;  /* 0x00000001ff099819 */ /* 0x000fca0000011409 */
[----:B------:R-:W-:Y:S02]  /*0820*/  @!P1 IMAD.IADD R8, R8, 0x1, -R9 ;  /* 0x0000000108089824 */ /* 0x000fe400078e0a09 */
[----:B------:R-:W-:-:S03]  /*0830*/  @!P1 IMAD R7, R9, 0x100000, R13 ;  /* 0x0010000009079824 */ /* 0x000fc600078e020d */
[----:B------:R-:W-:Y:S01]  /*0840*/  @!P1 LEA R9, R8, 0x3ff00000, 0x14 ;  /* 0x3ff0000008099811 */ /* 0x000fe200078ea0ff */
[----:B------:R-:W-:-:S06]  /*0850*/  @!P1 IMAD.MOV.U32 R8, RZ, RZ, RZ ;  /* 0x000000ffff089224 */ /* 0x000fcc00078e00ff */
[----:B------:R-:W-:-:S11]  /*0860*/  @!P1 DMUL R10, R6, R8 ;  /* 0x00000008060a9228 */ /* 0x000fd60000000000 */
.L_x_1:
[----:B------:R-:W-:Y:S05]  /*0870*/  BSYNC.RECONVERGENT B0 ;  /* 0x0000000000007941 */ /* 0x000fea0003800200 */
.L_x_0:
[----:B------:R-:W0:Y:S01]  /*0880*/  LDCU.64 UR4, c[0x0][0x398] ;  /* 0x00007300ff0477ac */ /* 0x000e220008000a00 */
[----:B------:R-:W-:-:S04]  /*0890*/  SHF.R.S64 R6, RZ, 0x1e, R2 ;  /* 0x0000001eff067819 */ /* 0x000fc80000001002 */
[----:B0-----:R-:W-:-:S04]  /*08a0*/  IADD3 R6, P0, PT, R6, UR4, RZ ;  /* 0x0000000406067c10 */ /* 0x001fc8000ff1e0ff */
[----:B------:R-:W-:-:S06]  /*08b0*/  LEA.HI.X.SX32 R7, R2, UR5, 0x2, P0 ;  /* 0x0000000502077c11 */ /* 0x000fcc00080f16ff */
[----:B------:R-:W2:Y:S01]  /*08c0*/  LDG.E.CONSTANT R7, desc[UR6][R6.64] ;  /* 0x0000000606077981 */ /* 0x000ea2000c1e9900 */
[----:B------:R-:W2:Y:S02]  /*08d0*/  F2F.F32.F64 R10, R10 ;  /* 0x0000000a000a7310 */ /* 0x000ea40000301000 */
[----:B--2---:R-:W-:-:S13]  /*08e0*/  FSETP.GEU.AND P0, PT, R7, R10, PT ;  /* 0x0000000a0700720b */ /* 0x004fda0003f0e000 */
[----:B------:R-:W-:Y:S05]  /*08f0*/  @P0 EXIT ;  /* 0x000000000000094d */ /* 0x000fea0003800000 */
[----:B------:R-:W-:-:S05]  /*0900*/  IMAD.MOV R3, RZ, RZ, -R0 ;  /* 0x000000ffff037224 */ /* 0x000fca00078e0a00 */
[----:B------:R-:W-:-:S05]  /*0910*/  PRMT R3, R3, 0x7710, RZ ;  /* 0x0000771003037816 */ /* 0x000fca00000000ff */
[----:B------:R-:W-:Y:S01]  /*0920*/  STG.E.U8 desc[UR6][R4.64], R3 ;  /* 0x0000000304007986 */ /* 0x000fe2000c101106 */
[----:B------:R-:W-:Y:S05]  /*0930*/  EXIT ;  /* 0x000000000000794d */ /* 0x000fea0003800000 */
.L_x_2:
[----:B------:R-:W-:-:S00]  /*0940*/  BRA `(.L_x_2) ;  /* 0xfffffffc00fc7947 */ /* 0x000fc0000383ffff */
[----:B------:R-:W-:-:S00]  /*0950*/  NOP ;  /* 0x0000000000007918 */ /* 0x000fc00000000000 */
        /* <DEDUP_REMOVED lines=10> */
.L_x_4:


//--------------------- .text._Z4initPaPKf        --------------------------
	.section	.text._Z4initPaPKf,"ax",@progbits
	.align	128
        .global         _Z4initPaPKf
        .type           _Z4initPaPKf,@function
        .size           _Z4initPaPKf,(.L_x_5 - _Z4initPaPKf)
        .other          _Z4initPaPKf,@"STO_CUDA_ENTRY STV_DEFAULT"
_Z4initPaPKf:
.text._Z4initPaPKf:
[----:B------:R-:W-:Y:S01]  /*0000*/  LDC R1, c[0x0][0x37c] ;  /* 0x0000df00ff017b82 */ /* 0x000fe20000000800 */
[----:B------:R-:W0:Y:S01]  /*0010*/  S2R R5, SR_CTAID.X ;  /* 0x0000000000057919 */ /* 0x000e220000002500 */
[----:B------:R-:W0:Y:S01]  /*0020*/  LDCU UR4, c[0x0][0x360] ;  /* 0x00006c00ff0477ac */ /* 0x000e220008000800 */
[----:B------:R-:W-:Y:S01]  /*0030*/  IMAD.MOV.U32 R3, RZ, RZ, RZ ;  /* 0x000000ffff037224 */ /* 0x000fe200078e00ff */
[----:B------:R-:W0:Y:S02]  /*0040*/  S2R R2, SR_TID.X ;  /* 0x0000000000027919 */ /* 0x000e240000002100 */
[----:B0-----:R-:W-:-:S03]  /*0050*/  IMAD.WIDE.U32 R2, R5, UR4, R2 ;  /* 0x0000000405027c25 */ /* 0x001fc6000f8e0002 */
[----:B------:R-:W-:-:S04]  /*0060*/  ISETP.GT.U32.AND P0, PT, R2, 0x7a11f, PT ;  /* 0x0007a11f0200780c */ /* 0x000fc80003f04070 */
[----:B------:R-:W-:-:S13]  /*0070*/  ISETP.GT.U32.AND.EX P0, PT, R3, RZ, PT, P0 ;  /* 0x000000ff0300720c */ /* 0x000fda0003f04100 */
[----:B------:R-:W-:Y:S05]  /*0080*/  @P0 EXIT ;  /* 0x000000000000094d */ /* 0x000fea0003800000 */
[----:B------:R-:W0:Y:S01]  /*0090*/  LDCU.128 UR8, c[0x0][0x380] ;  /* 0x00007000ff0877ac */ /* 0x000e220008000c00 */
[----:B------:R-:W1:Y:S01]  /*00a0*/  LDCU.64 UR4, c[0x0][0x358] ;  /* 0x00006b00ff0477ac */ /* 0x000e620008000a00 */
[----:B0-----:R-:W-:-:S04]  /*00b0*/  LEA R4, P0, R2, UR10, 0x2 ;  /* 0x0000000a02047c11 */ /* 0x001fc8000f8010ff */
[----:B------:R-:W-:-:S05]  /*00c0*/  LEA.HI.X R5, R2, UR11, R3, 0x2, P0 ;  /* 0x0000000b02057c11 */ /* 0x000fca00080f1403 */
[----:B-1----:R-:W2:Y:S01]  /*00d0*/  LDG.E.CONSTANT R4, desc[UR4][R4.64] ;  /* 0x0000000404047981 */ /* 0x002ea2000c1e9900 */
[----:B------:R-:W-:Y:S01]  /*00e0*/  IMAD.MOV.U32 R7, RZ, RZ, 0xffff ;  /* 0x0000ffffff077424 */ /* 0x000fe200078e00ff */
[----:B------:R-:W-:-:S04]  /*00f0*/  IADD3 R2, P1, PT, R2, UR8, RZ ;  /* 0x0000000802027c10 */ /* 0x000fc8000ff3e0ff */
[----:B------:R-:W-:Y:S02]  /*0100*/  IADD3.X R3, PT, PT, R3, UR9, RZ, P1, !PT ;  /* 0x0000000903037c10 */ /* 0x000fe40008ffe4ff */
[----:B--2---:R-:W-:-:S04]  /*0110*/  FSETP.GEU.AND P0, PT, R4, 0.5, PT ;  /* 0x3f0000000400780b */ /* 0x004fc80003f0e000 */
[----:B------:R-:W-:-:S05]  /*0120*/  SEL R7, R7, 0x1, !P0 ;  /* 0x0000000107077807 */ /* 0x000fca0004000000 */
[----:B------:R-:W-:Y:S01]  /*0130*/  STG.E.U8 desc[UR4][R2.64], R7 ;  /* 0x0000000702007986 */ /* 0x000fe2000c101104 */
[----:B------:R-:W-:Y:S05]  /*0140*/  EXIT ;  /* 0x000000000000794d */ /* 0x000fea0003800000 */
.L_x_3:
        /* <DEDUP_REMOVED lines=11> */
.L_x_5:


//--------------------- .nv.shared.reserved.0     --------------------------
	.section	.nv.shared.reserved.0,"aw",@nobits
	.weak		__nv_reservedSMEM_offset_0_alias
	.size		__nv_reservedSMEM_offset_0_alias, 0, 64
	.other		__nv_reservedSMEM_offset_0_alias,@"STO_CUDA_RESERVED_SHARED STV_DEFAULT"
__nv_reservedSMEM_offset_0_alias:
	.zero		0
	.zero		64


//--------------------- .nv.constant0._Z6updatePabPKaPKf --------------------------
	.section	.nv.constant0._Z6updatePabPKaPKf,"a",@progbits
	.sectionflags	@""
	.align	4
.nv.constant0._Z6updatePabPKaPKf:
	.zero		928


//--------------------- .nv.constant0._Z4initPaPKf --------------------------
	.section	.nv.constant0._Z4initPaPKf,"a",@progbits
	.sectionflags	@""
	.align	4
.nv.constant0._Z4initPaPKf:
	.zero		912


//--------------------- SYMBOLS --------------------------

	.type		.nv.reservedSmem.offset0,@object
	.size		.nv.reservedSmem.offset0,0x4
